//
// Generated by NVIDIA NVVM Compiler
//
// Compiler Build ID: CL-36424714
// Cuda compilation tools, release 13.0, V13.0.88
// Based on NVVM 20.0.0
//

.version 9.0
.target sm_100
.address_size 64

	// .globl	_Z8dot_prodPKdS0_Pd
// _ZZ8dot_prodPKdS0_PdE5cache has been demoted

.visible .entry _Z8dot_prodPKdS0_Pd(
	.param .u64 .ptr .align 1 _Z8dot_prodPKdS0_Pd_param_0,
	.param .u64 .ptr .align 1 _Z8dot_prodPKdS0_Pd_param_1,
	.param .u64 .ptr .align 1 _Z8dot_prodPKdS0_Pd_param_2
)
{
	.reg .pred 	%p<7>;
	.reg .b32 	%r<18>;
	.reg .b64 	%rd<12>;
	.reg .b64 	%fd<14>;
	// demoted variable
	.shared .align 8 .b8 _ZZ8dot_prodPKdS0_PdE5cache[2048];
	ld.param.u64 	%rd3, [_Z8dot_prodPKdS0_Pd_param_0];
	ld.param.u64 	%rd4, [_Z8dot_prodPKdS0_Pd_param_1];
	ld.param.u64 	%rd5, [_Z8dot_prodPKdS0_Pd_param_2];
	mov.u32 	%r1, %tid.x;
	mov.u32 	%r2, %ctaid.x;
	mov.u32 	%r17, %ntid.x;
	mad.lo.s32 	%r16, %r2, %r17, %r1;
	setp.gt.s32 	%p1, %r16, 9999999;
	mov.f64 	%fd13, 0d0000000000000000;
	@%p1 bra 	$L__BB0_3;
	mov.u32 	%r11, %nctaid.x;
	mul.lo.s32 	%r5, %r17, %r11;
	cvta.to.global.u64 	%rd1, %rd3;
	cvta.to.global.u64 	%rd2, %rd4;
	mov.f64 	%fd13, 0d0000000000000000;
$L__BB0_2:
	mul.wide.s32 	%rd6, %r16, 8;
	add.s64 	%rd7, %rd1, %rd6;
	ld.global.nc.f64 	%fd6, [%rd7];
	add.s64 	%rd8, %rd2, %rd6;
	ld.global.nc.f64 	%fd7, [%rd8];
	fma.rn.f64 	%fd13, %fd6, %fd7, %fd13;
	add.s32 	%r16, %r16, %r5;
	setp.lt.s32 	%p2, %r16, 10000000;
	@%p2 bra 	$L__BB0_2;
$L__BB0_3:
	shl.b32 	%r12, %r1, 3;
	mov.u32 	%r13, _ZZ8dot_prodPKdS0_PdE5cache;
	add.s32 	%r8, %r13, %r12;
	st.shared.f64 	[%r8], %fd13;
	bar.sync 	0;
	setp.lt.u32 	%p3, %r17, 2;
	@%p3 bra 	$L__BB0_7;
$L__BB0_4:
	shr.u32 	%r10, %r17, 1;
	setp.ge.u32 	%p4, %r1, %r10;
	@%p4 bra 	$L__BB0_6;
	shl.b32 	%r14, %r10, 3;
	add.s32 	%r15, %r8, %r14;
	ld.shared.f64 	%fd8, [%r15];
	ld.shared.f64 	%fd9, [%r8];
	add.f64 	%fd10, %fd8, %fd9;
	st.shared.f64 	[%r8], %fd10;
$L__BB0_6:
	bar.sync 	0;
	setp.gt.u32 	%p5, %r17, 3;
	mov.u32 	%r17, %r10;
	@%p5 bra 	$L__BB0_4;
$L__BB0_7:
	setp.ne.s32 	%p6, %r1, 0;
	@%p6 bra 	$L__BB0_9;
	ld.shared.f64 	%fd11, [_ZZ8dot_prodPKdS0_PdE5cache];
	cvta.to.global.u64 	%rd9, %rd5;
	mul.wide.u32 	%rd10, %r2, 8;
	add.s64 	%rd11, %rd9, %rd10;
	st.global.f64 	[%rd11], %fd11;
$L__BB0_9:
	ret;

}


// ===== COMPILED SASS (sm_100) =====

	.target	sm_100

	.elftype	@"ET_EXEC"


//--------------------- .note.nv.tkinfo           --------------------------
	.section	.note.nv.tkinfo,"",@"SHT_NOTE"
	.sectionflags	@"SHF_NOTE_NV_TKINFO"
	.tkinfo
        /*0018*/ 	.word	0x00000002
        /*0030*/ 	.string	""
        /*0030*/ 	.string	"ptxas"
        /*0030*/ 	.string	"Cuda compilation tools, release 13.0, V13.0.88"
        /*0030*/ 	.string	"Build cuda_13.0.r13.0/compiler.36424714_0"
        /*0030*/ 	.string	"-arch sm_100 -m 64 "



//--------------------- .note.nv.cuinfo           --------------------------
	.section	.note.nv.cuinfo,"",@"SHT_NOTE"
	.sectionflags	@"SHF_NOTE_NV_CUINFO"
        /*0018*/ 	.short	0x0002
        /*001a*/ 	.short	0x0064
        /*001c*/ 	.short	0x0082
	.zero		2


//--------------------- .nv.info                  --------------------------
	.section	.nv.info,"",@"SHT_CUDA_INFO"
	.align	4


	//----- nvinfo : EIATTR_REGCOUNT
	.align		4
        /*0000*/ 	.byte	0x04, 0x2f
        /*0002*/ 	.short	(.L_1 - .L_0)
	.align		4
.L_0:
        /*0004*/ 	.word	index@(_Z8dot_prodPKdS0_Pd)
        /*0008*/ 	.word	0x00000012


	//----- nvinfo : EIATTR_FRAME_SIZE
	.align		4
.L_1:
        /*000c*/ 	.byte	0x04, 0x11
        /*000e*/ 	.short	(.L_3 - .L_2)
	.align		4
.L_2:
        /*0010*/ 	.word	index@(_Z8dot_prodPKdS0_Pd)
        /*0014*/ 	.word	0x00000000


	//----- nvinfo : EIATTR_MIN_STACK_SIZE
	.align		4
.L_3:
        /*0018*/ 	.byte	0x04, 0x12
        /*001a*/ 	.short	(.L_5 - .L_4)
	.align		4
.L_4:
        /*001c*/ 	.word	index@(_Z8dot_prodPKdS0_Pd)
        /*0020*/ 	.word	0x00000000
.L_5:


//--------------------- .nv.compat                --------------------------
	.section	.nv.compat,"",@"SHT_CUDA_COMPAT_INFO"
	.align	4
        /*0000*/ 	.byte	0x02, 0x09, 0x00, 0x00, 0x02, 0x02, 0x01, 0x00, 0x02, 0x05, 0x05, 0x00, 0x03, 0x07, 0x01, 0x01
        /*0010*/ 	.byte	0x02, 0x03, 0x00, 0x00, 0x02, 0x06, 0x01, 0x00, 0x04, 0x0b, 0x08, 0x00, 0x01, 0x00, 0x00, 0x00
        /*0020*/ 	.byte	0x00, 0x00, 0x00, 0x00


//--------------------- .nv.info._Z8dot_prodPKdS0_Pd --------------------------
	.section	.nv.info._Z8dot_prodPKdS0_Pd,"",@"SHT_CUDA_INFO"
	.sectionflags	@""
	.align	4


	//----- nvinfo : EIATTR_CUDA_API_VERSION
	.align		4
        /*0000*/ 	.byte	0x04, 0x37
        /*0002*/ 	.short	(.L_7 - .L_6)
.L_6:
        /*0004*/ 	.word	0x00000082


	//----- nvinfo : EIATTR_KPARAM_INFO
	.align		4
.L_7:
        /*0008*/ 	.byte	0x04, 0x17
        /*000a*/ 	.short	(.L_9 - .L_8)
.L_8:
        /*000c*/ 	.word	0x00000000
        /*0010*/ 	.short	0x0002
        /*0012*/ 	.short	0x0010
        /*0014*/ 	.byte	0x00, 0xf5, 0x21, 0x00


	//----- nvinfo : EIATTR_KPARAM_INFO
	.align		4
.L_9:
        /*0018*/ 	.byte	0x04, 0x17
        /*001a*/ 	.short	(.L_11 - .L_10)
.L_10:
        /*001c*/ 	.word	0x00000000
        /*0020*/ 	.short	0x0001
        /*0022*/ 	.short	0x0008
        /*0024*/ 	.byte	0x00, 0xf5, 0x21, 0x00


	//----- nvinfo : EIATTR_KPARAM_INFO
	.align		4
.L_11:
        /*0028*/ 	.byte	0x04, 0x17
        /*002a*/ 	.short	(.L_13 - .L_12)
.L_12:
        /*002c*/ 	.word	0x00000000
        /*0030*/ 	.short	0x0000
        /*0032*/ 	.short	0x0000
        /*0034*/ 	.byte	0x00, 0xf5, 0x21, 0x00


	//----- nvinfo : EIATTR_SPARSE_MMA_MASK
	.align		4
.L_13:
        /*0038*/ 	.byte	0x03, 0x50
        /*003a*/ 	.short	0x0000


	//----- nvinfo : EIATTR_MAXREG_COUNT
	.align		4
        /*003c*/ 	.byte	0x03, 0x1b
        /*003e*/ 	.short	0x00ff


	//----- nvinfo : EIATTR_NUM_BARRIERS
	.align		4
        /*0040*/ 	.byte	0x02, 0x4c
        /*0042*/ 	.byte	0x01
	.zero		1


	//----- nvinfo : EIATTR_MERCURY_ISA_VERSION
	.align		4
        /*0044*/ 	.byte	0x03, 0x5f
        /*0046*/ 	.short	0x0101


	//----- nvinfo : EIATTR_VRC_CTA_INIT_COUNT
	.align		4
        /*0048*/ 	.byte	0x02, 0x4a
	.zero		1
	.zero		1


	//----- nvinfo : EIATTR_EXIT_INSTR_OFFSETS
	.align		4
        /*004c*/ 	.byte	0x04, 0x1c
        /*004e*/ 	.short	(.L_15 - .L_14)


	//   ....[0]....
.L_14:
        /*0050*/ 	.word	0x000002e0


	//   ....[1]....
        /*0054*/ 	.word	0x00000360


	//----- nvinfo : EIATTR_CRS_STACK_SIZE
	.align		4
.L_15:
        /*0058*/ 	.byte	0x04, 0x1e
        /*005a*/ 	.short	(.L_17 - .L_16)
.L_16:
        /*005c*/ 	.word	0x00000000


	//----- nvinfo : EIATTR_CBANK_PARAM_SIZE
	.align		4
.L_17:
        /*0060*/ 	.byte	0x03, 0x19
        /*0062*/ 	.short	0x0018


	//----- nvinfo : EIATTR_PARAM_CBANK
	.align		4
        /*0064*/ 	.byte	0x04, 0x0a
        /*0066*/ 	.short	(.L_19 - .L_18)
	.align		4
.L_18:
        /*0068*/ 	.word	index@(.nv.constant0._Z8dot_prodPKdS0_Pd)
        /*006c*/ 	.short	0x0380
        /*006e*/ 	.short	0x0018


	//----- nvinfo : EIATTR_SW_WAR
	.align		4
.L_19:
        /*0070*/ 	.byte	0x04, 0x36
        /*0072*/ 	.short	(.L_21 - .L_20)
.L_20:
        /*0074*/ 	.word	0x00000008
.L_21:


//--------------------- .nv.callgraph             --------------------------
	.section	.nv.callgraph,"",@"SHT_CUDA_CALLGRAPH"
	.align	4
	.sectionentsize	8
	.align		4
        /*0000*/ 	.word	0x00000000
	.align		4
        /*0004*/ 	.word	0xffffffff
	.align		4
        /*0008*/ 	.word	0x00000000
	.align		4
        /*000c*/ 	.word	0xfffffffe
	.align		4
        /*0010*/ 	.word	0x00000000
	.align		4
        /*0014*/ 	.word	0xfffffffd
	.align		4
        /*0018*/ 	.word	0x00000000
	.align		4
        /*001c*/ 	.word	0xfffffffc


//--------------------- .text._Z8dot_prodPKdS0_Pd --------------------------
	.section	.text._Z8dot_prodPKdS0_Pd,"ax",@progbits
	.align	128
        .global         _Z8dot_prodPKdS0_Pd
        .type           _Z8dot_prodPKdS0_Pd,@function
        .size           _Z8dot_prodPKdS0_Pd,(.L_x_6 - _Z8dot_prodPKdS0_Pd)
        .other          _Z8dot_prodPKdS0_Pd,@"STO_CUDA_ENTRY STV_DEFAULT"
_Z8dot_prodPKdS0_Pd:
.text._Z8dot_prodPKdS0_Pd:
[----:B------:R-:W-:Y:S01]  /*0000*/  LDC R1, c[0x0][0x37c] ;  /* 0x0000df00ff017b82 */ /* 0x000fe20000000800 */
[----:B------:R-:W0:Y:S01]  /*0010*/  S2R R15, SR_TID.X ;  /* 0x00000000000f7919 */ /* 0x000e220000002100 */
[----:B------:R-:W1:Y:S01]  /*0020*/  LDCU UR4, c[0x0][0x360] ;  /* 0x00006c00ff0477ac */ /* 0x000e620008000800 */
[----:B------:R-:W-:Y:S01]  /*0030*/  BSSY.RECONVERGENT B0, `(.L_x_0) ;  /* 0x0000016000007945 */ /* 0x000fe20003800200 */
[----:B------:R-:W-:Y:S01]  /*0040*/  CS2R R2, SRZ ;  /* 0x0000000000027805 */ /* 0x000fe2000001ff00 */
[----:B------:R-:W0:Y:S01]  /*0050*/  S2R R0, SR_CTAID.X ;  /* 0x0000000000007919 */ /* 0x000e220000002500 */
[----:B------:R-:W2:Y:S01]  /*0060*/  LDCU.64 UR6, c[0x0][0x358] ;  /* 0x00006b00ff0677ac */ /* 0x000ea20008000a00 */
[----:B-1----:R-:W-:Y:S02]  /*0070*/  IMAD.U32 R12, RZ, RZ, UR4 ;  /* 0x00000004ff0c7e24 */ /* 0x002fe4000f8e00ff */
[----:B0-----:R-:W-:-:S05]  /*0080*/  IMAD R4, R0, UR4, R15 ;  /* 0x0000000400047c24 */ /* 0x001fca000f8e020f */
[----:B------:R-:W-:-:S13]  /*0090*/  ISETP.GT.AND P0, PT, R4, 0x98967f, PT ;  /* 0x0098967f0400780c */ /* 0x000fda0003f04270 */
[----:B--2---:R-:W-:Y:S05]  /*00a0*/  @P0 BRA `(.L_x_1) ;  /* 0x0000000000380947 */ /* 0x004fea0003800000 */
[----:B------:R-:W0:Y:S01]  /*00b0*/  LDC.64 R8, c[0x0][0x380] ;  /* 0x0000e000ff087b82 */ /* 0x000e220000000a00 */
[----:B------:R-:W1:Y:S01]  /*00c0*/  LDCU UR4, c[0x0][0x370] ;  /* 0x00006e00ff0477ac */ /* 0x000e620008000800 */
[----:B------:R-:W-:Y:S01]  /*00d0*/  IMAD.MOV.U32 R13, RZ, RZ, R4 ;  /* 0x000000ffff0d7224 */ /* 0x000fe200078e0004 */
[----:B------:R-:W-:-:S05]  /*00e0*/  CS2R R2, SRZ ;  /* 0x0000000000027805 */ /* 0x000fca000001ff00 */
[----:B------:R-:W2:Y:S01]  /*00f0*/  LDC.64 R10, c[0x0][0x388] ;  /* 0x0000e200ff0a7b82 */ /* 0x000ea20000000a00 */
[----:B-1----:R-:W-:-:S07]  /*0100*/  IMAD R14, R12, UR4, RZ ;  /* 0x000000040c0e7c24 */ /* 0x002fce000f8e02ff */
.L_x_2:
[----:B0-----:R-:W-:-:S04]  /*0110*/  IMAD.WIDE R4, R13, 0x8, R8 ;  /* 0x000000080d047825 */ /* 0x001fc800078e0208 */
[----:B--2---:R-:W-:Y:S02]  /*0120*/  IMAD.WIDE R6, R13, 0x8, R10 ;  /* 0x000000080d067825 */ /* 0x004fe400078e020a */
[----:B------:R-:W2:Y:S04]  /*0130*/  LDG.E.64.CONSTANT R4, desc[UR6][R4.64] ;  /* 0x0000000604047981 */ /* 0x000ea8000c1e9b00 */
[----:B------:R-:W2:Y:S01]  /*0140*/  LDG.E.64.CONSTANT R6, desc[UR6][R6.64] ;  /* 0x0000000606067981 */ /* 0x000ea2000c1e9b00 */
[----:B------:R-:W-:-:S05]  /*0150*/  IMAD.IADD R13, R14, 0x1, R13 ;  /* 0x000000010e0d7824 */ /* 0x000fca00078e020d */
[----:B------:R-:W-:Y:S01]  /*0160*/  ISETP.GE.AND P0, PT, R13, 0x989680, PT ;  /* 0x009896800d00780c */ /* 0x000fe20003f06270 */
[----:B--2---:R-:W-:-:S12]  /*0170*/  DFMA R2, R4, R6, R2 ;  /* 0x000000060402722b */ /* 0x004fd80000000002 */
[----:B------:R-:W-:Y:S05]  /*0180*/  @!P0 BRA `(.L_x_2) ;  /* 0xfffffffc00e08947 */ /* 0x000fea000383ffff */
.L_x_1:
[----:B------:R-:W-:Y:S05]  /*0190*/  BSYNC.RECONVERGENT B0 ;  /* 0x0000000000007941 */ /* 0x000fea0003800200 */
.L_x_0:
[----:B------:R-:W0:Y:S01]  /*01a0*/  S2UR UR5, SR_CgaCtaId ;  /* 0x00000000000579c3 */ /* 0x000e220000008800 */
[----:B------:R-:W-:Y:S01]  /*01b0*/  UMOV UR4, 0x400 ;  /* 0x0000040000047882 */ /* 0x000fe20000000000 */
[----:B------:R-:W-:Y:S02]  /*01c0*/  ISETP.GE.U32.AND P1, PT, R12, 0x2, PT ;  /* 0x000000020c00780c */ /* 0x000fe40003f26070 */
[----:B------:R-:W-:Y:S01]  /*01d0*/  ISETP.NE.AND P0, PT, R15, RZ, PT ;  /* 0x000000ff0f00720c */ /* 0x000fe20003f05270 */
[----:B0-----:R-:W-:-:S06]  /*01e0*/  ULEA UR4, UR5, UR4, 0x18 ;  /* 0x0000000405047291 */ /* 0x001fcc000f8ec0ff */
[----:B------:R-:W-:-:S05]  /*01f0*/  LEA R7, R15, UR4, 0x3 ;  /* 0x000000040f077c11 */ /* 0x000fca000f8e18ff */
[----:B------:R0:W-:Y:S01]  /*0200*/  STS.64 [R7], R2 ;  /* 0x0000000207007388 */ /* 0x0001e20000000a00 */
[----:B------:R-:W-:Y:S06]  /*0210*/  BAR.SYNC.DEFER_BLOCKING 0x0 ;  /* 0x0000000000007b1d */ /* 0x000fec0000010000 */
[----:B------:R-:W-:Y:S05]  /*0220*/  @!P1 BRA `(.L_x_3) ;  /* 0x00000000002c9947 */ /* 0x000fea0003800000 */
.L_x_4:
[----:B------:R-:W-:-:S04]  /*0230*/  SHF.R.U32.HI R8, RZ, 0x1, R12 ;  /* 0x00000001ff087819 */ /* 0x000fc8000001160c */
[----:B------:R-:W-:-:S13]  /*0240*/  ISETP.GE.U32.AND P1, PT, R15, R8, PT ;  /* 0x000000080f00720c */ /* 0x000fda0003f26070 */
[----:B------:R-:W-:Y:S01]  /*0250*/  @!P1 IMAD R6, R8, 0x8, R7 ;  /* 0x0000000808069824 */ /* 0x000fe200078e0207 */
[----:B------:R-:W-:Y:S04]  /*0260*/  @!P1 LDS.64 R4, [R7] ;  /* 0x0000000007049984 */ /* 0x000fe80000000a00 */
[----:B0-----:R-:W0:Y:S02]  /*0270*/  @!P1 LDS.64 R2, [R6] ;  /* 0x0000000006029984 */ /* 0x001e240000000a00 */
[----:B0-----:R-:W-:-:S07]  /*0280*/  @!P1 DADD R2, R2, R4 ;  /* 0x0000000002029229 */ /* 0x001fce0000000004 */
[----:B------:R1:W-:Y:S01]  /*0290*/  @!P1 STS.64 [R7], R2 ;  /* 0x0000000207009388 */ /* 0x0003e20000000a00 */
[----:B------:R-:W-:Y:S01]  /*02a0*/  BAR.SYNC.DEFER_BLOCKING 0x0 ;  /* 0x0000000000007b1d */ /* 0x000fe20000010000 */
[----:B------:R-:W-:Y:S01]  /*02b0*/  ISETP.GT.U32.AND P1, PT, R12, 0x3, PT ;  /* 0x000000030c00780c */ /* 0x000fe20003f24070 */
[----:B------:R-:W-:-:S12]  /*02c0*/  IMAD.MOV.U32 R12, RZ, RZ, R8 ;  /* 0x000000ffff0c7224 */ /* 0x000fd800078e0008 */
[----:B-1----:R-:W-:Y:S05]  /*02d0*/  @P1 BRA `(.L_x_4) ;  /* 0xfffffffc00d41947 */ /* 0x002fea000383ffff */
.L_x_3:
[----:B------:R-:W-:Y:S05]  /*02e0*/  @P0 EXIT ;  /* 0x000000000000094d */ /* 0x000fea0003800000 */
[----:B------:R-:W1:Y:S01]  /*02f0*/  S2UR UR5, SR_CgaCtaId ;  /* 0x00000000000579c3 */ /* 0x000e620000008800 */
[----:B------:R-:W-:-:S07]  /*0300*/  UMOV UR4, 0x400 ;  /* 0x0000040000047882 */ /* 0x000fce0000000000 */
[----:B------:R-:W2:Y:S01]  /*0310*/  LDC.64 R4, c[0x0][0x390] ;  /* 0x0000e400ff047b82 */ /* 0x000ea20000000a00 */
[----:B-1----:R-:W-:Y:S01]  /*0320*/  ULEA UR4, UR5, UR4, 0x18 ;  /* 0x0000000405047291 */ /* 0x002fe2000f8ec0ff */
[----:B--2---:R-:W-:-:S08]  /*0330*/  IMAD.WIDE.U32 R4, R0, 0x8, R4 ;  /* 0x0000000800047825 */ /* 0x004fd000078e0004 */
[----:B0-----:R-:W0:Y:S04]  /*0340*/  LDS.64 R2, [UR4] ;  /* 0x00000004ff027984 */ /* 0x001e280008000a00 */
[----:B0-----:R-:W-:Y:S01]  /*0350*/  STG.E.64 desc[UR6][R4.64], R2 ;  /* 0x0000000204007986 */ /* 0x001fe2000c101b06 */
[----:B------:R-:W-:Y:S05]  /*0360*/  EXIT ;  /* 0x000000000000794d */ /* 0x000fea0003800000 */
.L_x_5:
[----:B------:R-:W-:-:S00]  /*0370*/  BRA `(.L_x_5) ;  /* 0xfffffffc00fc7947 */ /* 0x000fc0000383ffff */
[----:B------:R-:W-:-:S00]  /*0380*/  NOP ;  /* 0x0000000000007918 */ /* 0x000fc00000000000 */
[----:B------:R-:W-:-:S00]  /*0390*/  NOP ;  /* 0x0000000000007918 */ /* 0x000fc00000000000 */
[----:B------:R-:W-:-:S00]  /*03a0*/  NOP ;  /* 0x0000000000007918 */ /* 0x000fc00000000000 */
[----:B------:R-:W-:-:S00]  /*03b0*/  NOP ;  /* 0x0000000000007918 */ /* 0x000fc00000000000 */
[----:B------:R-:W-:-:S00]  /*03c0*/  NOP ;  /* 0x0000000000007918 */ /* 0x000fc00000000000 */
[----:B------:R-:W-:-:S00]  /*03d0*/  NOP ;  /* 0x0000000000007918 */ /* 0x000fc00000000000 */
[----:B------:R-:W-:-:S00]  /*03e0*/  NOP ;  /* 0x0000000000007918 */ /* 0x000fc00000000000 */
[----:B------:R-:W-:-:S00]  /*03f0*/  NOP ;  /* 0x0000000000007918 */ /* 0x000fc00000000000 */
.L_x_6:


//--------------------- .nv.shared._Z8dot_prodPKdS0_Pd --------------------------
	.section	.nv.shared._Z8dot_prodPKdS0_Pd,"aw",@nobits
	.sectionflags	@""
	.align	8
.nv.shared._Z8dot_prodPKdS0_Pd:
	.zero		3072


//--------------------- .nv.shared.reserved.0     --------------------------
	.section	.nv.shared.reserved.0,"aw",@nobits
	.weak		__nv_reservedSMEM_offset_0_alias
	.size		__nv_reservedSMEM_offset_0_alias, 0, 64
	.other		__nv_reservedSMEM_offset_0_alias,@"STO_CUDA_RESERVED_SHARED STV_DEFAULT"
__nv_reservedSMEM_offset_0_alias:
	.zero		0
	.zero		64


//--------------------- .nv.constant0._Z8dot_prodPKdS0_Pd --------------------------
	.section	.nv.constant0._Z8dot_prodPKdS0_Pd,"a",@progbits
	.sectionflags	@""
	.align	4
.nv.constant0._Z8dot_prodPKdS0_Pd:
	.zero		920


//--------------------- SYMBOLS --------------------------

	.type		.nv.reservedSmem.offset0,@object
	.size		.nv.reservedSmem.offset0,0x4
	.type		.nv.reservedSmem.cap,@object
	.size		.nv.reservedSmem.cap,0x4
